//
// Generated by NVIDIA NVVM Compiler
//
// Compiler Build ID: CL-36424714
// Cuda compilation tools, release 13.0, V13.0.88
// Based on NVVM 20.0.0
//

.version 9.0
.target sm_100
.address_size 64

	// .globl	_Z11clearPixelsP6float3jj
.global .align 4 .b8 precalc_xorwow_matrix[102400];
.global .align 4 .b8 precalc_xorwow_offset_matrix[102400];
.global .align 4 .b8 mrg32k3aM1[2304];
.global .align 4 .b8 mrg32k3aM2[2304];
.global .align 4 .b8 mrg32k3aM1SubSeq[2016];
.global .align 4 .b8 mrg32k3aM2SubSeq[2016];
.global .align 4 .b8 mrg32k3aM1Seq[2304];
.global .align 4 .b8 mrg32k3aM2Seq[2304];
.const .align 8 .b8 __cr_lgamma_table[72];

.visible .entry _Z11clearPixelsP6float3jj(
	.param .u64 .ptr .align 1 _Z11clearPixelsP6float3jj_param_0,
	.param .u32 _Z11clearPixelsP6float3jj_param_1,
	.param .u32 _Z11clearPixelsP6float3jj_param_2
)
{
	.reg .b32 	%r<14>;
	.reg .b64 	%rd<5>;

	ld.param.u64 	%rd1, [_Z11clearPixelsP6float3jj_param_0];
	ld.param.u32 	%r1, [_Z11clearPixelsP6float3jj_param_1];
	cvta.to.global.u64 	%rd2, %rd1;
	mov.u32 	%r2, %ctaid.x;
	mov.u32 	%r3, %ntid.x;
	mov.u32 	%r4, %tid.x;
	mad.lo.s32 	%r5, %r2, %r3, %r4;
	mov.u32 	%r6, %ctaid.y;
	mov.u32 	%r7, %ntid.y;
	mov.u32 	%r8, %tid.y;
	mad.lo.s32 	%r9, %r6, %r7, %r8;
	mad.lo.s32 	%r10, %r1, %r9, %r5;
	mul.wide.u32 	%rd3, %r10, 12;
	add.s64 	%rd4, %rd2, %rd3;
	mov.b32 	%r11, 1053740751;
	st.global.u32 	[%rd4], %r11;
	mov.b32 	%r12, 1061010878;
	st.global.u32 	[%rd4+4], %r12;
	mov.b32 	%r13, 1059760811;
	st.global.u32 	[%rd4+8], %r13;
	ret;

}
	// .globl	_Z12randomPixelsP6float3jj
.visible .entry _Z12randomPixelsP6float3jj(
	.param .u64 .ptr .align 1 _Z12randomPixelsP6float3jj_param_0,
	.param .u32 _Z12randomPixelsP6float3jj_param_1,
	.param .u32 _Z12randomPixelsP6float3jj_param_2
)
{
	.reg .b32 	%r<39>;
	.reg .b32 	%f<7>;
	.reg .b64 	%rd<5>;

	ld.param.u64 	%rd1, [_Z12randomPixelsP6float3jj_param_0];
	ld.param.u32 	%r1, [_Z12randomPixelsP6float3jj_param_1];
	mov.u32 	%r2, %ctaid.x;
	mov.u32 	%r3, %ntid.x;
	mov.u32 	%r4, %tid.x;
	mad.lo.s32 	%r5, %r2, %r3, %r4;
	mov.u32 	%r6, %ctaid.y;
	mov.u32 	%r7, %ntid.y;
	mov.u32 	%r8, %tid.y;
	mad.lo.s32 	%r9, %r6, %r7, %r8;
	mad.lo.s32 	%r10, %r1, %r9, %r5;
	xor.b32  	%r11, %r10, -1429050551;
	mul.lo.s32 	%r12, %r11, 1099087573;
	add.s32 	%r13, %r12, 123456789;
	xor.b32  	%r14, %r12, 362436069;
	add.s32 	%r15, %r12, 5783321;
	cvta.to.global.u64 	%rd2, %rd1;
	shr.u32 	%r16, %r13, 2;
	xor.b32  	%r17, %r16, %r13;
	shl.b32 	%r18, %r15, 4;
	shl.b32 	%r19, %r17, 1;
	xor.b32  	%r20, %r18, %r19;
	xor.b32  	%r21, %r20, %r15;
	xor.b32  	%r22, %r21, %r17;
	add.s32 	%r23, %r12, %r22;
	add.s32 	%r24, %r23, -637770787;
	cvt.rn.f32.u32 	%f1, %r24;
	fma.rn.f32 	%f2, %f1, 0f2F800000, 0f2F000000;
	shr.u32 	%r25, %r14, 2;
	xor.b32  	%r26, %r25, %r14;
	shl.b32 	%r27, %r22, 4;
	shl.b32 	%r28, %r26, 1;
	xor.b32  	%r29, %r28, %r27;
	xor.b32  	%r30, %r29, %r26;
	xor.b32  	%r31, %r30, %r22;
	add.s32 	%r32, %r12, %r31;
	add.s32 	%r33, %r32, -637408350;
	cvt.rn.f32.u32 	%f3, %r33;
	fma.rn.f32 	%f4, %f3, 0f2F800000, 0f2F000000;
	shl.b32 	%r34, %r31, 4;
	xor.b32  	%r35, %r31, %r34;
	xor.b32  	%r36, %r35, 1268216655;
	add.s32 	%r37, %r12, %r36;
	add.s32 	%r38, %r37, -637045913;
	cvt.rn.f32.u32 	%f5, %r38;
	fma.rn.f32 	%f6, %f5, 0f2F800000, 0f2F000000;
	mul.wide.u32 	%rd3, %r10, 12;
	add.s64 	%rd4, %rd2, %rd3;
	st.global.f32 	[%rd4], %f2;
	st.global.f32 	[%rd4+4], %f4;
	st.global.f32 	[%rd4+8], %f6;
	ret;

}


// ===== COMPILED SASS (sm_100) =====

	.target	sm_100

	.elftype	@"ET_EXEC"


//--------------------- .note.nv.tkinfo           --------------------------
	.section	.note.nv.tkinfo,"",@"SHT_NOTE"
	.sectionflags	@"SHF_NOTE_NV_TKINFO"
	.tkinfo
        /*0018*/ 	.word	0x00000002
        /*0030*/ 	.string	""
        /*0030*/ 	.string	"ptxas"
        /*0030*/ 	.string	"Cuda compilation tools, release 13.0, V13.0.88"
        /*0030*/ 	.string	"Build cuda_13.0.r13.0/compiler.36424714_0"
        /*0030*/ 	.string	"-arch sm_100 -m 64 "



//--------------------- .note.nv.cuinfo           --------------------------
	.section	.note.nv.cuinfo,"",@"SHT_NOTE"
	.sectionflags	@"SHF_NOTE_NV_CUINFO"
        /*0018*/ 	.short	0x0002
        /*001a*/ 	.short	0x0064
        /*001c*/ 	.short	0x0082
	.zero		2


//--------------------- .nv.info                  --------------------------
	.section	.nv.info,"",@"SHT_CUDA_INFO"
	.align	4


	//----- nvinfo : EIATTR_REGCOUNT
	.align		4
        /*0000*/ 	.byte	0x04, 0x2f
        /*0002*/ 	.short	(.L_10 - .L_9)
	.align		4
.L_9:
        /*0004*/ 	.word	index@(_Z11clearPixelsP6float3jj)
        /*0008*/ 	.word	0x0000000c


	//----- nvinfo : EIATTR_FRAME_SIZE
	.align		4
.L_10:
        /*000c*/ 	.byte	0x04, 0x11
        /*000e*/ 	.short	(.L_12 - .L_11)
	.align		4
.L_11:
        /*0010*/ 	.word	index@(_Z11clearPixelsP6float3jj)
        /*0014*/ 	.word	0x00000000


	//----- nvinfo : EIATTR_REGCOUNT
	.align		4
.L_12:
        /*0018*/ 	.byte	0x04, 0x2f
        /*001a*/ 	.short	(.L_14 - .L_13)
	.align		4
.L_13:
        /*001c*/ 	.word	index@(_Z12randomPixelsP6float3jj)
        /*0020*/ 	.word	0x0000000e


	//----- nvinfo : EIATTR_FRAME_SIZE
	.align		4
.L_14:
        /*0024*/ 	.byte	0x04, 0x11
        /*0026*/ 	.short	(.L_16 - .L_15)
	.align		4
.L_15:
        /*0028*/ 	.word	index@(_Z12randomPixelsP6float3jj)
        /*002c*/ 	.word	0x00000000


	//----- nvinfo : EIATTR_MIN_STACK_SIZE
	.align		4
.L_16:
        /*0030*/ 	.byte	0x04, 0x12
        /*0032*/ 	.short	(.L_18 - .L_17)
	.align		4
.L_17:
        /*0034*/ 	.word	index@(_Z12randomPixelsP6float3jj)
        /*0038*/ 	.word	0x00000000


	//----- nvinfo : EIATTR_MIN_STACK_SIZE
	.align		4
.L_18:
        /*003c*/ 	.byte	0x04, 0x12
        /*003e*/ 	.short	(.L_20 - .L_19)
	.align		4
.L_19:
        /*0040*/ 	.word	index@(_Z11clearPixelsP6float3jj)
        /*0044*/ 	.word	0x00000000
.L_20:


//--------------------- .nv.compat                --------------------------
	.section	.nv.compat,"",@"SHT_CUDA_COMPAT_INFO"
	.align	4
        /*0000*/ 	.byte	0x02, 0x09, 0x00, 0x00, 0x02, 0x02, 0x01, 0x00, 0x02, 0x05, 0x05, 0x00, 0x03, 0x07, 0x01, 0x01
        /*0010*/ 	.byte	0x02, 0x03, 0x00, 0x00, 0x02, 0x06, 0x01, 0x00, 0x04, 0x0b, 0x08, 0x00, 0x09, 0x00, 0x00, 0x00
        /*0020*/ 	.byte	0x00, 0x00, 0x00, 0x00


//--------------------- .nv.info._Z12randomPixelsP6float3jj --------------------------
	.section	.nv.info._Z12randomPixelsP6float3jj,"",@"SHT_CUDA_INFO"
	.sectionflags	@""
	.align	4


	//----- nvinfo : EIATTR_CUDA_API_VERSION
	.align		4
        /*0000*/ 	.byte	0x04, 0x37
        /*0002*/ 	.short	(.L_22 - .L_21)
.L_21:
        /*0004*/ 	.word	0x00000082


	//----- nvinfo : EIATTR_KPARAM_INFO
	.align		4
.L_22:
        /*0008*/ 	.byte	0x04, 0x17
        /*000a*/ 	.short	(.L_24 - .L_23)
.L_23:
        /*000c*/ 	.word	0x00000000
        /*0010*/ 	.short	0x0002
        /*0012*/ 	.short	0x000c
        /*0014*/ 	.byte	0x00, 0xf0, 0x11, 0x00


	//----- nvinfo : EIATTR_KPARAM_INFO
	.align		4
.L_24:
        /*0018*/ 	.byte	0x04, 0x17
        /*001a*/ 	.short	(.L_26 - .L_25)
.L_25:
        /*001c*/ 	.word	0x00000000
        /*0020*/ 	.short	0x0001
        /*0022*/ 	.short	0x0008
        /*0024*/ 	.byte	0x00, 0xf0, 0x11, 0x00


	//----- nvinfo : EIATTR_KPARAM_INFO
	.align		4
.L_26:
        /*0028*/ 	.byte	0x04, 0x17
        /*002a*/ 	.short	(.L_28 - .L_27)
.L_27:
        /*002c*/ 	.word	0x00000000
        /*0030*/ 	.short	0x0000
        /*0032*/ 	.short	0x0000
        /*0034*/ 	.byte	0x00, 0xf5, 0x21, 0x00


	//----- nvinfo : EIATTR_SPARSE_MMA_MASK
	.align		4
.L_28:
        /*0038*/ 	.byte	0x03, 0x50
        /*003a*/ 	.short	0x0000


	//----- nvinfo : EIATTR_MAXREG_COUNT
	.align		4
        /*003c*/ 	.byte	0x03, 0x1b
        /*003e*/ 	.short	0x00ff


	//----- nvinfo : EIATTR_MERCURY_ISA_VERSION
	.align		4
        /*0040*/ 	.byte	0x03, 0x5f
        /*0042*/ 	.short	0x0101


	//----- nvinfo : EIATTR_VRC_CTA_INIT_COUNT
	.align		4
        /*0044*/ 	.byte	0x02, 0x4a
	.zero		1
	.zero		1


	//----- nvinfo : EIATTR_EXIT_INSTR_OFFSETS
	.align		4
        /*0048*/ 	.byte	0x04, 0x1c
        /*004a*/ 	.short	(.L_30 - .L_29)


	//   ....[0]....
.L_29:
        /*004c*/ 	.word	0x000002e0


	//----- nvinfo : EIATTR_CBANK_PARAM_SIZE
	.align		4
.L_30:
        /*0050*/ 	.byte	0x03, 0x19
        /*0052*/ 	.short	0x0010


	//----- nvinfo : EIATTR_PARAM_CBANK
	.align		4
        /*0054*/ 	.byte	0x04, 0x0a
        /*0056*/ 	.short	(.L_32 - .L_31)
	.align		4
.L_31:
        /*0058*/ 	.word	index@(.nv.constant0._Z12randomPixelsP6float3jj)
        /*005c*/ 	.short	0x0380
        /*005e*/ 	.short	0x0010


	//----- nvinfo : EIATTR_SW_WAR
	.align		4
.L_32:
        /*0060*/ 	.byte	0x04, 0x36
        /*0062*/ 	.short	(.L_34 - .L_33)
.L_33:
        /*0064*/ 	.word	0x00000008
.L_34:


//--------------------- .nv.info._Z11clearPixelsP6float3jj --------------------------
	.section	.nv.info._Z11clearPixelsP6float3jj,"",@"SHT_CUDA_INFO"
	.sectionflags	@""
	.align	4


	//----- nvinfo : EIATTR_CUDA_API_VERSION
	.align		4
        /*0000*/ 	.byte	0x04, 0x37
        /*0002*/ 	.short	(.L_36 - .L_35)
.L_35:
        /*0004*/ 	.word	0x00000082


	//----- nvinfo : EIATTR_KPARAM_INFO
	.align		4
.L_36:
        /*0008*/ 	.byte	0x04, 0x17
        /*000a*/ 	.short	(.L_38 - .L_37)
.L_37:
        /*000c*/ 	.word	0x00000000
        /*0010*/ 	.short	0x0002
        /*0012*/ 	.short	0x000c
        /*0014*/ 	.byte	0x00, 0xf0, 0x11, 0x00


	//----- nvinfo : EIATTR_KPARAM_INFO
	.align		4
.L_38:
        /*0018*/ 	.byte	0x04, 0x17
        /*001a*/ 	.short	(.L_40 - .L_39)
.L_39:
        /*001c*/ 	.word	0x00000000
        /*0020*/ 	.short	0x0001
        /*0022*/ 	.short	0x0008
        /*0024*/ 	.byte	0x00, 0xf0, 0x11, 0x00


	//----- nvinfo : EIATTR_KPARAM_INFO
	.align		4
.L_40:
        /*0028*/ 	.byte	0x04, 0x17
        /*002a*/ 	.short	(.L_42 - .L_41)
.L_41:
        /*002c*/ 	.word	0x00000000
        /*0030*/ 	.short	0x0000
        /*0032*/ 	.short	0x0000
        /*0034*/ 	.byte	0x00, 0xf5, 0x21, 0x00


	//----- nvinfo : EIATTR_SPARSE_MMA_MASK
	.align		4
.L_42:
        /*0038*/ 	.byte	0x03, 0x50
        /*003a*/ 	.short	0x0000


	//----- nvinfo : EIATTR_MAXREG_COUNT
	.align		4
        /*003c*/ 	.byte	0x03, 0x1b
        /*003e*/ 	.short	0x00ff


	//----- nvinfo : EIATTR_MERCURY_ISA_VERSION
	.align		4
        /*0040*/ 	.byte	0x03, 0x5f
        /*0042*/ 	.short	0x0101


	//----- nvinfo : EIATTR_VRC_CTA_INIT_COUNT
	.align		4
        /*0044*/ 	.byte	0x02, 0x4a
	.zero		1
	.zero		1


	//----- nvinfo : EIATTR_EXIT_INSTR_OFFSETS
	.align		4
        /*0048*/ 	.byte	0x04, 0x1c
        /*004a*/ 	.short	(.L_44 - .L_43)


	//   ....[0]....
.L_43:
        /*004c*/ 	.word	0x00000140


	//----- nvinfo : EIATTR_CBANK_PARAM_SIZE
	.align		4
.L_44:
        /*0050*/ 	.byte	0x03, 0x19
        /*0052*/ 	.short	0x0010


	//----- nvinfo : EIATTR_PARAM_CBANK
	.align		4
        /*0054*/ 	.byte	0x04, 0x0a
        /*0056*/ 	.short	(.L_46 - .L_45)
	.align		4
.L_45:
        /*0058*/ 	.word	index@(.nv.constant0._Z11clearPixelsP6float3jj)
        /*005c*/ 	.short	0x0380
        /*005e*/ 	.short	0x0010


	//----- nvinfo : EIATTR_SW_WAR
	.align		4
.L_46:
        /*0060*/ 	.byte	0x04, 0x36
        /*0062*/ 	.short	(.L_48 - .L_47)
.L_47:
        /*0064*/ 	.word	0x00000008
.L_48:


//--------------------- .nv.callgraph             --------------------------
	.section	.nv.callgraph,"",@"SHT_CUDA_CALLGRAPH"
	.align	4
	.sectionentsize	8
	.align		4
        /*0000*/ 	.word	0x00000000
	.align		4
        /*0004*/ 	.word	0xffffffff
	.align		4
        /*0008*/ 	.word	0x00000000
	.align		4
        /*000c*/ 	.word	0xfffffffe
	.align		4
        /*0010*/ 	.word	0x00000000
	.align		4
        /*0014*/ 	.word	0xfffffffd
	.align		4
        /*0018*/ 	.word	0x00000000
	.align		4
        /*001c*/ 	.word	0xfffffffc


//--------------------- .nv.constant4             --------------------------
	.section	.nv.constant4,"a",@progbits
	.align	8
	.align		8
.nv.constant4:
        /*0000*/ 	.dword	precalc_xorwow_matrix
	.align		8
        /*0008*/ 	.dword	precalc_xorwow_offset_matrix
	.align		8
        /*0010*/ 	.dword	mrg32k3aM1
	.align		8
        /*0018*/ 	.dword	mrg32k3aM2
	.align		8
        /*0020*/ 	.dword	mrg32k3aM1SubSeq
	.align		8
        /*0028*/ 	.dword	mrg32k3aM2SubSeq
	.align		8
        /*0030*/ 	.dword	mrg32k3aM1Seq
	.align		8
        /*0038*/ 	.dword	mrg32k3aM2Seq


//--------------------- .nv.constant3             --------------------------
	.section	.nv.constant3,"a",@progbits
	.align	8
.nv.constant3:
	.type		__cr_lgamma_table,@object
	.size		__cr_lgamma_table,(.L_8 - __cr_lgamma_table)
__cr_lgamma_table:
        /*0000*/ 	.byte	0x00, 0x00, 0x00, 0x00, 0x00, 0x00, 0x00, 0x00, 0x00, 0x00, 0x00, 0x00, 0x00, 0x00, 0x00, 0x00
        /*0010*/ 	.byte	0xef, 0x39, 0xfa, 0xfe, 0x42, 0x2e, 0xe6, 0x3f, 0x02, 0x20, 0x2a, 0xfa, 0x0b, 0xab, 0xfc, 0x3f
        /*0020*/ 	.byte	0xf9, 0x2c, 0x92, 0x7c, 0xa7, 0x6c, 0x09, 0x40, 0xc9, 0x79, 0x44, 0x3c, 0x64, 0x26, 0x13, 0x40
        /*0030*/ 	.byte	0xca, 0x01, 0xcf, 0x3a, 0x27, 0x51, 0x1a, 0x40, 0x30, 0xcc, 0x2d, 0xf3, 0xe1, 0x0c, 0x21, 0x40
        /*0040*/ 	.byte	0x0d, 0xb7, 0xfc, 0x82, 0x8e, 0x35, 0x25, 0x40
.L_8:


//--------------------- .text._Z12randomPixelsP6float3jj --------------------------
	.section	.text._Z12randomPixelsP6float3jj,"ax",@progbits
	.align	128
        .global         _Z12randomPixelsP6float3jj
        .type           _Z12randomPixelsP6float3jj,@function
        .size           _Z12randomPixelsP6float3jj,(.L_x_2 - _Z12randomPixelsP6float3jj)
        .other          _Z12randomPixelsP6float3jj,@"STO_CUDA_ENTRY STV_DEFAULT"
_Z12randomPixelsP6float3jj:
.text._Z12randomPixelsP6float3jj:
[----:B------:R-:W-:Y:S01]  /*0000*/  LDC R1, c[0x0][0x37c] ;  /* 0x0000df00ff017b82 */ /* 0x000fe20000000800 */
[----:B------:R-:W0:Y:S07]  /*0010*/  S2R R3, SR_TID.X ;  /* 0x0000000000037919 */ /* 0x000e2e0000002100 */
[----:B------:R-:W0:Y:S01]  /*0020*/  S2UR UR4, SR_CTAID.X ;  /* 0x00000000000479c3 */ /* 0x000e220000002500 */
[----:B------:R-:W1:Y:S01]  /*0030*/  LDCU UR6, c[0x0][0x388] ;  /* 0x00007100ff0677ac */ /* 0x000e620008000800 */
[----:B------:R-:W2:Y:S06]  /*0040*/  S2R R5, SR_TID.Y ;  /* 0x0000000000057919 */ /* 0x000eac0000002200 */
[----:B------:R-:W0:Y:S08]  /*0050*/  LDC R0, c[0x0][0x360] ;  /* 0x0000d800ff007b82 */ /* 0x000e300000000800 */
[----:B------:R-:W2:Y:S08]  /*0060*/  S2UR UR5, SR_CTAID.Y ;  /* 0x00000000000579c3 */ /* 0x000eb00000002600 */
[----:B------:R-:W2:Y:S01]  /*0070*/  LDC R2, c[0x0][0x364] ;  /* 0x0000d900ff027b82 */ /* 0x000ea20000000800 */
[----:B0-----:R-:W-:-:S02]  /*0080*/  IMAD R0, R0, UR4, R3 ;  /* 0x0000000400007c24 */ /* 0x001fc4000f8e0203 */
[----:B--2---:R-:W-:Y:S01]  /*0090*/  IMAD R3, R2, UR5, R5 ;  /* 0x0000000502037c24 */ /* 0x004fe2000f8e0205 */
[----:B------:R-:W0:Y:S03]  /*00a0*/  LDCU.64 UR4, c[0x0][0x358] ;  /* 0x00006b00ff0477ac */ /* 0x000e260008000a00 */
[----:B-1----:R-:W-:-:S05]  /*00b0*/  IMAD R5, R3, UR6, R0 ;  /* 0x0000000603057c24 */ /* 0x002fca000f8e0200 */
[----:B------:R-:W-:-:S05]  /*00c0*/  LOP3.LUT R0, R5, 0xaad26b49, RZ, 0x3c, !PT ;  /* 0xaad26b4905007812 */ /* 0x000fca00078e3cff */
[----:B------:R-:W-:-:S04]  /*00d0*/  IMAD R0, R0, 0x4182bed5, RZ ;  /* 0x4182bed500007824 */ /* 0x000fc800078e02ff */
[C---:B------:R-:W-:Y:S02]  /*00e0*/  VIADD R2, R0.reuse, 0x75bcd15 ;  /* 0x075bcd1500027836 */ /* 0x040fe40000000000 */
[----:B------:R-:W-:-:S03]  /*00f0*/  VIADD R3, R0, 0x583f19 ;  /* 0x00583f1900037836 */ /* 0x000fc60000000000 */
[----:B------:R-:W-:Y:S01]  /*0100*/  SHF.R.U32.HI R7, RZ, 0x2, R2 ;  /* 0x00000002ff077819 */ /* 0x000fe20000011602 */
[----:B------:R-:W-:-:S03]  /*0110*/  IMAD.SHL.U32 R4, R3, 0x10, RZ ;  /* 0x0000001003047824 */ /* 0x000fc600078e00ff */
[----:B------:R-:W-:Y:S02]  /*0120*/  LOP3.LUT R7, R7, R2, RZ, 0x3c, !PT ;  /* 0x0000000207077212 */ /* 0x000fe400078e3cff */
[----:B------:R-:W-:-:S03]  /*0130*/  LOP3.LUT R2, R0, 0x159a55e5, RZ, 0x3c, !PT ;  /* 0x159a55e500027812 */ /* 0x000fc600078e3cff */
[----:B------:R-:W-:Y:S01]  /*0140*/  IMAD.SHL.U32 R6, R7, 0x2, RZ ;  /* 0x0000000207067824 */ /* 0x000fe200078e00ff */
[----:B------:R-:W-:-:S04]  /*0150*/  SHF.R.U32.HI R9, RZ, 0x2, R2 ;  /* 0x00000002ff097819 */ /* 0x000fc80000011602 */
[----:B------:R-:W-:Y:S02]  /*0160*/  LOP3.LUT R4, R3, R4, R6, 0x96, !PT ;  /* 0x0000000403047212 */ /* 0x000fe400078e9606 */
[----:B------:R-:W-:Y:S01]  /*0170*/  LOP3.LUT R9, R9, 0x159a55e5, R0, 0x96, !PT ;  /* 0x159a55e509097812 */ /* 0x000fe200078e9600 */
[----:B------:R-:W1:Y:S01]  /*0180*/  LDC.64 R2, c[0x0][0x380] ;  /* 0x0000e000ff027b82 */ /* 0x000e620000000a00 */
[----:B------:R-:W-:-:S03]  /*0190*/  LOP3.LUT R7, R4, R7, RZ, 0x3c, !PT ;  /* 0x0000000704077212 */ /* 0x000fc600078e3cff */
[----:B------:R-:W-:Y:S02]  /*01a0*/  IMAD.SHL.U32 R6, R9, 0x2, RZ ;  /* 0x0000000209067824 */ /* 0x000fe400078e00ff */
[----:B------:R-:W-:-:S05]  /*01b0*/  IMAD.SHL.U32 R4, R7, 0x10, RZ ;  /* 0x0000001007047824 */ /* 0x000fca00078e00ff */
[----:B------:R-:W-:-:S04]  /*01c0*/  LOP3.LUT R4, R9, R6, R4, 0x96, !PT ;  /* 0x0000000609047212 */ /* 0x000fc800078e9604 */
[----:B------:R-:W-:Y:S02]  /*01d0*/  LOP3.LUT R9, R4, R7, RZ, 0x3c, !PT ;  /* 0x0000000704097212 */ /* 0x000fe400078e3cff */
[----:B------:R-:W-:-:S03]  /*01e0*/  IADD3 R7, PT, PT, R0, -0x26039c23, R7 ;  /* 0xd9fc63dd00077810 */ /* 0x000fc60007ffe007 */
[----:B------:R-:W-:Y:S01]  /*01f0*/  IMAD.SHL.U32 R4, R9, 0x10, RZ ;  /* 0x0000001009047824 */ /* 0x000fe200078e00ff */
[----:B------:R-:W-:Y:S01]  /*0200*/  I2FP.F32.U32 R7, R7 ;  /* 0x0000000700077245 */ /* 0x000fe20000201000 */
[----:B-1----:R-:W-:-:S03]  /*0210*/  IMAD.WIDE.U32 R2, R5, 0xc, R2 ;  /* 0x0000000c05027825 */ /* 0x002fc600078e0002 */
[----:B------:R-:W-:Y:S02]  /*0220*/  LOP3.LUT R11, R9, 0x4b97734f, R4, 0x96, !PT ;  /* 0x4b97734f090b7812 */ /* 0x000fe400078e9604 */
[C---:B------:R-:W-:Y:S02]  /*0230*/  IADD3 R9, PT, PT, R0.reuse, -0x25fe145e, R9 ;  /* 0xda01eba200097810 */ /* 0x040fe40007ffe009 */
[----:B------:R-:W-:Y:S01]  /*0240*/  IADD3 R11, PT, PT, R0, -0x25f88c99, R11 ;  /* 0xda077367000b7810 */ /* 0x000fe20007ffe00b */
[----:B------:R-:W-:Y:S01]  /*0250*/  IMAD.MOV.U32 R0, RZ, RZ, 0x2f800000 ;  /* 0x2f800000ff007424 */ /* 0x000fe200078e00ff */
[----:B------:R-:W-:Y:S02]  /*0260*/  I2FP.F32.U32 R9, R9 ;  /* 0x0000000900097245 */ /* 0x000fe40000201000 */
[----:B------:R-:W-:Y:S01]  /*0270*/  I2FP.F32.U32 R11, R11 ;  /* 0x0000000b000b7245 */ /* 0x000fe20000201000 */
[-C--:B------:R-:W-:Y:S02]  /*0280*/  FFMA R7, R7, R0.reuse, 1.1641532182693481445e-10 ;  /* 0x2f00000007077423 */ /* 0x080fe40000000000 */
[----:B------:R-:W-:-:S02]  /*0290*/  FFMA R9, R9, R0, 1.1641532182693481445e-10 ;  /* 0x2f00000009097423 */ /* 0x000fc40000000000 */
[----:B------:R-:W-:Y:S01]  /*02a0*/  FFMA R11, R11, R0, 1.1641532182693481445e-10 ;  /* 0x2f0000000b0b7423 */ /* 0x000fe20000000000 */
[----:B0-----:R-:W-:Y:S04]  /*02b0*/  STG.E desc[UR4][R2.64], R7 ;  /* 0x0000000702007986 */ /* 0x001fe8000c101904 */
[----:B------:R-:W-:Y:S04]  /*02c0*/  STG.E desc[UR4][R2.64+0x4], R9 ;  /* 0x0000040902007986 */ /* 0x000fe8000c101904 */
[----:B------:R-:W-:Y:S01]  /*02d0*/  STG.E desc[UR4][R2.64+0x8], R11 ;  /* 0x0000080b02007986 */ /* 0x000fe2000c101904 */
[----:B------:R-:W-:Y:S05]  /*02e0*/  EXIT ;  /* 0x000000000000794d */ /* 0x000fea0003800000 */
.L_x_0:
[----:B------:R-:W-:-:S00]  /*02f0*/  BRA `(.L_x_0) ;  /* 0xfffffffc00fc7947 */ /* 0x000fc0000383ffff */
[----:B------:R-:W-:-:S00]  /*0300*/  NOP ;  /* 0x0000000000007918 */ /* 0x000fc00000000000 */
[----:B------:R-:W-:-:S00]  /*0310*/  NOP ;  /* 0x0000000000007918 */ /* 0x000fc00000000000 */
[----:B------:R-:W-:-:S00]  /*0320*/  NOP ;  /* 0x0000000000007918 */ /* 0x000fc00000000000 */
[----:B------:R-:W-:-:S00]  /*0330*/  NOP ;  /* 0x0000000000007918 */ /* 0x000fc00000000000 */
[----:B------:R-:W-:-:S00]  /*0340*/  NOP ;  /* 0x0000000000007918 */ /* 0x000fc00000000000 */
[----:B------:R-:W-:-:S00]  /*0350*/  NOP ;  /* 0x0000000000007918 */ /* 0x000fc00000000000 */
[----:B------:R-:W-:-:S00]  /*0360*/  NOP ;  /* 0x0000000000007918 */ /* 0x000fc00000000000 */
[----:B------:R-:W-:-:S00]  /*0370*/  NOP ;  /* 0x0000000000007918 */ /* 0x000fc00000000000 */
.L_x_2:


//--------------------- .text._Z11clearPixelsP6float3jj --------------------------
	.section	.text._Z11clearPixelsP6float3jj,"ax",@progbits
	.align	128
        .global         _Z11clearPixelsP6float3jj
        .type           _Z11clearPixelsP6float3jj,@function
        .size           _Z11clearPixelsP6float3jj,(.L_x_3 - _Z11clearPixelsP6float3jj)
        .other          _Z11clearPixelsP6float3jj,@"STO_CUDA_ENTRY STV_DEFAULT"
_Z11clearPixelsP6float3jj:
.text._Z11clearPixelsP6float3jj:
[----:B------:R-:W-:Y:S01]  /*0000*/  LDC R1, c[0x0][0x37c] ;  /* 0x0000df00ff017b82 */ /* 0x000fe20000000800 */
[----:B------:R-:W0:Y:S07]  /*0010*/  S2R R5, SR_TID.X ;  /* 0x0000000000057919 */ /* 0x000e2e0000002100 */
[----:B------:R-:W0:Y:S01]  /*0020*/  S2UR UR6, SR_CTAID.X ;  /* 0x00000000000679c3 */ /* 0x000e220000002500 */
[----:B------:R-:W1:Y:S01]  /*0030*/  LDCU UR8, c[0x0][0x388] ;  /* 0x00007100ff0877ac */ /* 0x000e620008000800 */
[----:B------:R-:W-:Y:S01]  /*0040*/  HFMA2 R9, -RZ, RZ, 1.791015625, -0.052093505859375 ;  /* 0x3f2aaaabff097431 */ /* 0x000fe200000001ff */
[----:B------:R-:W2:Y:S01]  /*0050*/  S2R R7, SR_TID.Y ;  /* 0x0000000000077919 */ /* 0x000ea20000002200 */
[----:B------:R-:W3:Y:S04]  /*0060*/  LDCU.64 UR4, c[0x0][0x358] ;  /* 0x00006b00ff0477ac */ /* 0x000ee80008000a00 */
[----:B------:R-:W0:Y:S08]  /*0070*/  LDC R0, c[0x0][0x360] ;  /* 0x0000d800ff007b82 */ /* 0x000e300000000800 */
[----:B------:R-:W2:Y:S08]  /*0080*/  S2UR UR7, SR_CTAID.Y ;  /* 0x00000000000779c3 */ /* 0x000eb00000002600 */
[----:B------:R-:W2:Y:S08]  /*0090*/  LDC R4, c[0x0][0x364] ;  /* 0x0000d900ff047b82 */ /* 0x000eb00000000800 */
[----:B------:R-:W4:Y:S01]  /*00a0*/  LDC.64 R2, c[0x0][0x380] ;  /* 0x0000e000ff027b82 */ /* 0x000f220000000a00 */
[----:B0-----:R-:W-:-:S02]  /*00b0*/  IMAD R0, R0, UR6, R5 ;  /* 0x0000000600007c24 */ /* 0x001fc4000f8e0205 */
[----:B--2---:R-:W-:Y:S02]  /*00c0*/  IMAD R5, R4, UR7, R7 ;  /* 0x0000000704057c24 */ /* 0x004fe4000f8e0207 */
[----:B------:R-:W-:Y:S02]  /*00d0*/  HFMA2 R7, -RZ, RZ, 1.701171875, -27.234375 ;  /* 0x3ecececfff077431 */ /* 0x000fe400000001ff */
[----:B-1----:R-:W-:-:S04]  /*00e0*/  IMAD R5, R5, UR8, R0 ;  /* 0x0000000805057c24 */ /* 0x002fc8000f8e0200 */
[----:B----4-:R-:W-:Y:S01]  /*00f0*/  IMAD.WIDE.U32 R2, R5, 0xc, R2 ;  /* 0x0000000c05027825 */ /* 0x010fe200078e0002 */
[----:B------:R-:W-:-:S04]  /*0100*/  MOV R5, 0x3f3dbdbe ;  /* 0x3f3dbdbe00057802 */ /* 0x000fc80000000f00 */
[----:B---3--:R-:W-:Y:S04]  /*0110*/  STG.E desc[UR4][R2.64], R7 ;  /* 0x0000000702007986 */ /* 0x008fe8000c101904 */
[----:B------:R-:W-:Y:S04]  /*0120*/  STG.E desc[UR4][R2.64+0x4], R5 ;  /* 0x0000040502007986 */ /* 0x000fe8000c101904 */
[----:B------:R-:W-:Y:S01]  /*0130*/  STG.E desc[UR4][R2.64+0x8], R9 ;  /* 0x0000080902007986 */ /* 0x000fe2000c101904 */
[----:B------:R-:W-:Y:S05]  /*0140*/  EXIT ;  /* 0x000000000000794d */ /* 0x000fea0003800000 */
.L_x_1:
        /* <DEDUP_REMOVED lines=11> */
.L_x_3:


//--------------------- .nv.global.init           --------------------------
	.section	.nv.global.init,"aw",@progbits
	.align	4
.nv.global.init:
	.type		mrg32k3aM1SubSeq,@object
	.size		mrg32k3aM1SubSeq,(mrg32k3aM2SubSeq - mrg32k3aM1SubSeq)
mrg32k3aM1SubSeq:
        /*0000*/ 	.byte	0x0b, 0xcc, 0xee, 0x04, 0x73, 0x29, 0x8b, 0x6f, 0xf6, 0x53, 0x03, 0xf6, 0x23, 0xf6, 0xea, 0xda
        /* <DEDUP_REMOVED lines=125> */
	.type		mrg32k3aM2SubSeq,@object
	.size		mrg32k3aM2SubSeq,(mrg32k3aM1 - mrg32k3aM2SubSeq)
mrg32k3aM2SubSeq:
        /* <DEDUP_REMOVED lines=126> */
	.type		mrg32k3aM1,@object
	.size		mrg32k3aM1,(mrg32k3aM1Seq - mrg32k3aM1)
mrg32k3aM1:
        /* <DEDUP_REMOVED lines=144> */
	.type		mrg32k3aM1Seq,@object
	.size		mrg32k3aM1Seq,(mrg32k3aM2 - mrg32k3aM1Seq)
mrg32k3aM1Seq:
        /* <DEDUP_REMOVED lines=144> */
	.type		mrg32k3aM2,@object
	.size		mrg32k3aM2,(mrg32k3aM2Seq - mrg32k3aM2)
mrg32k3aM2:
        /* <DEDUP_REMOVED lines=144> */
	.type		mrg32k3aM2Seq,@object
	.size		mrg32k3aM2Seq,(precalc_xorwow_matrix - mrg32k3aM2Seq)
mrg32k3aM2Seq:
        /* <DEDUP_REMOVED lines=144> */
	.type		precalc_xorwow_matrix,@object
	.size		precalc_xorwow_matrix,(precalc_xorwow_offset_matrix - precalc_xorwow_matrix)
precalc_xorwow_matrix:
        /* <DEDUP_REMOVED lines=6400> */
	.type		precalc_xorwow_offset_matrix,@object
	.size		precalc_xorwow_offset_matrix,(.L_1 - precalc_xorwow_offset_matrix)
precalc_xorwow_offset_matrix:
        /* <DEDUP_REMOVED lines=6400> */
.L_1:


//--------------------- .nv.shared.reserved.0     --------------------------
	.section	.nv.shared.reserved.0,"aw",@nobits
	.weak		__nv_reservedSMEM_offset_0_alias
	.size		__nv_reservedSMEM_offset_0_alias, 0, 64
	.other		__nv_reservedSMEM_offset_0_alias,@"STO_CUDA_RESERVED_SHARED STV_DEFAULT"
__nv_reservedSMEM_offset_0_alias:
	.zero		0
	.zero		64


//--------------------- .nv.constant0._Z12randomPixelsP6float3jj --------------------------
	.section	.nv.constant0._Z12randomPixelsP6float3jj,"a",@progbits
	.sectionflags	@""
	.align	4
.nv.constant0._Z12randomPixelsP6float3jj:
	.zero		912


//--------------------- .nv.constant0._Z11clearPixelsP6float3jj --------------------------
	.section	.nv.constant0._Z11clearPixelsP6float3jj,"a",@progbits
	.sectionflags	@""
	.align	4
.nv.constant0._Z11clearPixelsP6float3jj:
	.zero		912


//--------------------- SYMBOLS --------------------------

	.type		.nv.reservedSmem.offset0,@object
	.size		.nv.reservedSmem.offset0,0x4
